//
// Generated by NVIDIA NVVM Compiler
//
// Compiler Build ID: CL-36424714
// Cuda compilation tools, release 13.0, V13.0.88
// Based on NVVM 20.0.0
//

.version 9.0
.target sm_100
.address_size 64

	// .globl	_Z15scramble_kernelPhiiS_i

.visible .entry _Z15scramble_kernelPhiiS_i(
	.param .u64 .ptr .align 1 _Z15scramble_kernelPhiiS_i_param_0,
	.param .u32 _Z15scramble_kernelPhiiS_i_param_1,
	.param .u32 _Z15scramble_kernelPhiiS_i_param_2,
	.param .u64 .ptr .align 1 _Z15scramble_kernelPhiiS_i_param_3,
	.param .u32 _Z15scramble_kernelPhiiS_i_param_4
)
{
	.reg .pred 	%p<2>;
	.reg .b16 	%rs<4>;
	.reg .b32 	%r<8>;
	.reg .b64 	%rd<9>;

	ld.param.u64 	%rd1, [_Z15scramble_kernelPhiiS_i_param_0];
	ld.param.u32 	%r2, [_Z15scramble_kernelPhiiS_i_param_1];
	ld.param.u64 	%rd2, [_Z15scramble_kernelPhiiS_i_param_3];
	ld.param.u32 	%r3, [_Z15scramble_kernelPhiiS_i_param_4];
	mov.u32 	%r4, %tid.x;
	mov.u32 	%r5, %ctaid.x;
	mov.u32 	%r6, %ntid.x;
	mad.lo.s32 	%r1, %r5, %r6, %r4;
	setp.ge.s32 	%p1, %r1, %r3;
	@%p1 bra 	$L__BB0_2;
	cvta.to.global.u64 	%rd3, %rd2;
	cvta.to.global.u64 	%rd4, %rd1;
	cvt.s64.s32 	%rd5, %r1;
	add.s64 	%rd6, %rd3, %rd5;
	ld.global.u8 	%rs1, [%rd6];
	add.s32 	%r7, %r2, %r1;
	cvt.s64.s32 	%rd7, %r7;
	add.s64 	%rd8, %rd4, %rd7;
	ld.global.u8 	%rs2, [%rd8];
	xor.b16  	%rs3, %rs2, %rs1;
	st.global.u8 	[%rd8], %rs3;
$L__BB0_2:
	ret;

}


// ===== COMPILED SASS (sm_100) =====

	.target	sm_100

	.elftype	@"ET_EXEC"


//--------------------- .note.nv.tkinfo           --------------------------
	.section	.note.nv.tkinfo,"",@"SHT_NOTE"
	.sectionflags	@"SHF_NOTE_NV_TKINFO"
	.tkinfo
        /*0018*/ 	.word	0x00000002
        /*0030*/ 	.string	""
        /*0030*/ 	.string	"ptxas"
        /*0030*/ 	.string	"Cuda compilation tools, release 13.0, V13.0.88"
        /*0030*/ 	.string	"Build cuda_13.0.r13.0/compiler.36424714_0"
        /*0030*/ 	.string	"-arch sm_100 -m 64 "



//--------------------- .note.nv.cuinfo           --------------------------
	.section	.note.nv.cuinfo,"",@"SHT_NOTE"
	.sectionflags	@"SHF_NOTE_NV_CUINFO"
        /*0018*/ 	.short	0x0002
        /*001a*/ 	.short	0x0064
        /*001c*/ 	.short	0x0082
	.zero		2


//--------------------- .nv.info                  --------------------------
	.section	.nv.info,"",@"SHT_CUDA_INFO"
	.align	4


	//----- nvinfo : EIATTR_REGCOUNT
	.align		4
        /*0000*/ 	.byte	0x04, 0x2f
        /*0002*/ 	.short	(.L_1 - .L_0)
	.align		4
.L_0:
        /*0004*/ 	.word	index@(_Z15scramble_kernelPhiiS_i)
        /*0008*/ 	.word	0x0000000a


	//----- nvinfo : EIATTR_FRAME_SIZE
	.align		4
.L_1:
        /*000c*/ 	.byte	0x04, 0x11
        /*000e*/ 	.short	(.L_3 - .L_2)
	.align		4
.L_2:
        /*0010*/ 	.word	index@(_Z15scramble_kernelPhiiS_i)
        /*0014*/ 	.word	0x00000000


	//----- nvinfo : EIATTR_MIN_STACK_SIZE
	.align		4
.L_3:
        /*0018*/ 	.byte	0x04, 0x12
        /*001a*/ 	.short	(.L_5 - .L_4)
	.align		4
.L_4:
        /*001c*/ 	.word	index@(_Z15scramble_kernelPhiiS_i)
        /*0020*/ 	.word	0x00000000
.L_5:


//--------------------- .nv.compat                --------------------------
	.section	.nv.compat,"",@"SHT_CUDA_COMPAT_INFO"
	.align	4
        /*0000*/ 	.byte	0x02, 0x09, 0x00, 0x00, 0x02, 0x02, 0x01, 0x00, 0x02, 0x05, 0x05, 0x00, 0x03, 0x07, 0x01, 0x01
        /*0010*/ 	.byte	0x02, 0x03, 0x00, 0x00, 0x02, 0x06, 0x01, 0x00, 0x04, 0x0b, 0x08, 0x00, 0x09, 0x00, 0x00, 0x00
        /*0020*/ 	.byte	0x00, 0x00, 0x00, 0x00


//--------------------- .nv.info._Z15scramble_kernelPhiiS_i --------------------------
	.section	.nv.info._Z15scramble_kernelPhiiS_i,"",@"SHT_CUDA_INFO"
	.sectionflags	@""
	.align	4


	//----- nvinfo : EIATTR_CUDA_API_VERSION
	.align		4
        /*0000*/ 	.byte	0x04, 0x37
        /*0002*/ 	.short	(.L_7 - .L_6)
.L_6:
        /*0004*/ 	.word	0x00000082


	//----- nvinfo : EIATTR_KPARAM_INFO
	.align		4
.L_7:
        /*0008*/ 	.byte	0x04, 0x17
        /*000a*/ 	.short	(.L_9 - .L_8)
.L_8:
        /*000c*/ 	.word	0x00000000
        /*0010*/ 	.short	0x0004
        /*0012*/ 	.short	0x0018
        /*0014*/ 	.byte	0x00, 0xf0, 0x11, 0x00


	//----- nvinfo : EIATTR_KPARAM_INFO
	.align		4
.L_9:
        /*0018*/ 	.byte	0x04, 0x17
        /*001a*/ 	.short	(.L_11 - .L_10)
.L_10:
        /*001c*/ 	.word	0x00000000
        /*0020*/ 	.short	0x0003
        /*0022*/ 	.short	0x0010
        /*0024*/ 	.byte	0x00, 0xf5, 0x21, 0x00


	//----- nvinfo : EIATTR_KPARAM_INFO
	.align		4
.L_11:
        /*0028*/ 	.byte	0x04, 0x17
        /*002a*/ 	.short	(.L_13 - .L_12)
.L_12:
        /*002c*/ 	.word	0x00000000
        /*0030*/ 	.short	0x0002
        /*0032*/ 	.short	0x000c
        /*0034*/ 	.byte	0x00, 0xf0, 0x11, 0x00


	//----- nvinfo : EIATTR_KPARAM_INFO
	.align		4
.L_13:
        /*0038*/ 	.byte	0x04, 0x17
        /*003a*/ 	.short	(.L_15 - .L_14)
.L_14:
        /*003c*/ 	.word	0x00000000
        /*0040*/ 	.short	0x0001
        /*0042*/ 	.short	0x0008
        /*0044*/ 	.byte	0x00, 0xf0, 0x11, 0x00


	//----- nvinfo : EIATTR_KPARAM_INFO
	.align		4
.L_15:
        /*0048*/ 	.byte	0x04, 0x17
        /*004a*/ 	.short	(.L_17 - .L_16)
.L_16:
        /*004c*/ 	.word	0x00000000
        /*0050*/ 	.short	0x0000
        /*0052*/ 	.short	0x0000
        /*0054*/ 	.byte	0x00, 0xf5, 0x21, 0x00


	//----- nvinfo : EIATTR_SPARSE_MMA_MASK
	.align		4
.L_17:
        /*0058*/ 	.byte	0x03, 0x50
        /*005a*/ 	.short	0x0000


	//----- nvinfo : EIATTR_MAXREG_COUNT
	.align		4
        /*005c*/ 	.byte	0x03, 0x1b
        /*005e*/ 	.short	0x00ff


	//----- nvinfo : EIATTR_MERCURY_ISA_VERSION
	.align		4
        /*0060*/ 	.byte	0x03, 0x5f
        /*0062*/ 	.short	0x0101


	//----- nvinfo : EIATTR_VRC_CTA_INIT_COUNT
	.align		4
        /*0064*/ 	.byte	0x02, 0x4a
	.zero		1
	.zero		1


	//----- nvinfo : EIATTR_EXIT_INSTR_OFFSETS
	.align		4
        /*0068*/ 	.byte	0x04, 0x1c
        /*006a*/ 	.short	(.L_19 - .L_18)


	//   ....[0]....
.L_18:
        /*006c*/ 	.word	0x00000070


	//   ....[1]....
        /*0070*/ 	.word	0x00000150


	//----- nvinfo : EIATTR_CBANK_PARAM_SIZE
	.align		4
.L_19:
        /*0074*/ 	.byte	0x03, 0x19
        /*0076*/ 	.short	0x001c


	//----- nvinfo : EIATTR_PARAM_CBANK
	.align		4
        /*0078*/ 	.byte	0x04, 0x0a
        /*007a*/ 	.short	(.L_21 - .L_20)
	.align		4
.L_20:
        /*007c*/ 	.word	index@(.nv.constant0._Z15scramble_kernelPhiiS_i)
        /*0080*/ 	.short	0x0380
        /*0082*/ 	.short	0x001c


	//----- nvinfo : EIATTR_SW_WAR
	.align		4
.L_21:
        /*0084*/ 	.byte	0x04, 0x36
        /*0086*/ 	.short	(.L_23 - .L_22)
.L_22:
        /*0088*/ 	.word	0x00000008
.L_23:


//--------------------- .nv.callgraph             --------------------------
	.section	.nv.callgraph,"",@"SHT_CUDA_CALLGRAPH"
	.align	4
	.sectionentsize	8
	.align		4
        /*0000*/ 	.word	0x00000000
	.align		4
        /*0004*/ 	.word	0xffffffff
	.align		4
        /*0008*/ 	.word	0x00000000
	.align		4
        /*000c*/ 	.word	0xfffffffe
	.align		4
        /*0010*/ 	.word	0x00000000
	.align		4
        /*0014*/ 	.word	0xfffffffd
	.align		4
        /*0018*/ 	.word	0x00000000
	.align		4
        /*001c*/ 	.word	0xfffffffc


//--------------------- .text._Z15scramble_kernelPhiiS_i --------------------------
	.section	.text._Z15scramble_kernelPhiiS_i,"ax",@progbits
	.align	128
        .global         _Z15scramble_kernelPhiiS_i
        .type           _Z15scramble_kernelPhiiS_i,@function
        .size           _Z15scramble_kernelPhiiS_i,(.L_x_1 - _Z15scramble_kernelPhiiS_i)
        .other          _Z15scramble_kernelPhiiS_i,@"STO_CUDA_ENTRY STV_DEFAULT"
_Z15scramble_kernelPhiiS_i:
.text._Z15scramble_kernelPhiiS_i:
[----:B------:R-:W-:Y:S01]  /*0000*/  LDC R1, c[0x0][0x37c] ;  /* 0x0000df00ff017b82 */ /* 0x000fe20000000800 */
[----:B------:R-:W0:Y:S07]  /*0010*/  S2R R0, SR_TID.X ;  /* 0x0000000000007919 */ /* 0x000e2e0000002100 */
[----:B------:R-:W0:Y:S01]  /*0020*/  S2UR UR4, SR_CTAID.X ;  /* 0x00000000000479c3 */ /* 0x000e220000002500 */
[----:B------:R-:W1:Y:S07]  /*0030*/  LDCU UR5, c[0x0][0x398] ;  /* 0x00007300ff0577ac */ /* 0x000e6e0008000800 */
[----:B------:R-:W0:Y:S02]  /*0040*/  LDC R3, c[0x0][0x360] ;  /* 0x0000d800ff037b82 */ /* 0x000e240000000800 */
[----:B0-----:R-:W-:-:S05]  /*0050*/  IMAD R0, R3, UR4, R0 ;  /* 0x0000000403007c24 */ /* 0x001fca000f8e0200 */
[----:B-1----:R-:W-:-:S13]  /*0060*/  ISETP.GE.AND P0, PT, R0, UR5, PT ;  /* 0x0000000500007c0c */ /* 0x002fda000bf06270 */
[----:B------:R-:W-:Y:S05]  /*0070*/  @P0 EXIT ;  /* 0x000000000000094d */ /* 0x000fea0003800000 */
[----:B------:R-:W0:Y:S01]  /*0080*/  LDCU UR8, c[0x0][0x388] ;  /* 0x00007100ff0877ac */ /* 0x000e220008000800 */
[----:B------:R-:W1:Y:S01]  /*0090*/  LDCU.64 UR6, c[0x0][0x390] ;  /* 0x00007200ff0677ac */ /* 0x000e620008000a00 */
[----:B------:R-:W2:Y:S01]  /*00a0*/  LDCU.64 UR10, c[0x0][0x380] ;  /* 0x00007000ff0a77ac */ /* 0x000ea20008000a00 */
[----:B------:R-:W3:Y:S01]  /*00b0*/  LDCU.64 UR4, c[0x0][0x358] ;  /* 0x00006b00ff0477ac */ /* 0x000ee20008000a00 */
[C---:B0-----:R-:W-:Y:S01]  /*00c0*/  VIADD R3, R0.reuse, UR8 ;  /* 0x0000000800037c36 */ /* 0x041fe20008000000 */
[----:B-1----:R-:W-:-:S04]  /*00d0*/  IADD3 R4, P0, PT, R0, UR6, RZ ;  /* 0x0000000600047c10 */ /* 0x002fc8000ff1e0ff */
[C---:B--2---:R-:W-:Y:S02]  /*00e0*/  IADD3 R2, P1, PT, R3.reuse, UR10, RZ ;  /* 0x0000000a03027c10 */ /* 0x044fe4000ff3e0ff */
[----:B------:R-:W-:Y:S02]  /*00f0*/  LEA.HI.X.SX32 R5, R0, UR7, 0x1, P0 ;  /* 0x0000000700057c11 */ /* 0x000fe400080f0eff */
[----:B------:R-:W-:-:S03]  /*0100*/  LEA.HI.X.SX32 R3, R3, UR11, 0x1, P1 ;  /* 0x0000000b03037c11 */ /* 0x000fc600088f0eff */
[----:B---3--:R-:W2:Y:S04]  /*0110*/  LDG.E.U8 R4, desc[UR4][R4.64] ;  /* 0x0000000404047981 */ /* 0x008ea8000c1e1100 */
[----:B------:R-:W2:Y:S02]  /*0120*/  LDG.E.U8 R7, desc[UR4][R2.64] ;  /* 0x0000000402077981 */ /* 0x000ea4000c1e1100 */
[----:B--2---:R-:W-:-:S05]  /*0130*/  LOP3.LUT R7, R7, R4, RZ, 0x3c, !PT ;  /* 0x0000000407077212 */ /* 0x004fca00078e3cff */
[----:B------:R-:W-:Y:S01]  /*0140*/  STG.E.U8 desc[UR4][R2.64], R7 ;  /* 0x0000000702007986 */ /* 0x000fe2000c101104 */
[----:B------:R-:W-:Y:S05]  /*0150*/  EXIT ;  /* 0x000000000000794d */ /* 0x000fea0003800000 */
.L_x_0:
[----:B------:R-:W-:-:S00]  /*0160*/  BRA `(.L_x_0) ;  /* 0xfffffffc00fc7947 */ /* 0x000fc0000383ffff */
[----:B------:R-:W-:-:S00]  /*0170*/  NOP ;  /* 0x0000000000007918 */ /* 0x000fc00000000000 */
        /* <DEDUP_REMOVED lines=8> */
.L_x_1:


//--------------------- .nv.shared.reserved.0     --------------------------
	.section	.nv.shared.reserved.0,"aw",@nobits
	.weak		__nv_reservedSMEM_offset_0_alias
	.size		__nv_reservedSMEM_offset_0_alias, 0, 64
	.other		__nv_reservedSMEM_offset_0_alias,@"STO_CUDA_RESERVED_SHARED STV_DEFAULT"
__nv_reservedSMEM_offset_0_alias:
	.zero		0
	.zero		64


//--------------------- .nv.constant0._Z15scramble_kernelPhiiS_i --------------------------
	.section	.nv.constant0._Z15scramble_kernelPhiiS_i,"a",@progbits
	.sectionflags	@""
	.align	4
.nv.constant0._Z15scramble_kernelPhiiS_i:
	.zero		924


//--------------------- SYMBOLS --------------------------

	.type		.nv.reservedSmem.offset0,@object
	.size		.nv.reservedSmem.offset0,0x4
